//
// Generated by NVIDIA NVVM Compiler
//
// Compiler Build ID: CL-36424714
// Cuda compilation tools, release 13.0, V13.0.88
// Based on NVVM 20.0.0
//

.version 9.0
.target sm_100
.address_size 64

	// .globl	_Z8simulatejPjm

.visible .entry _Z8simulatejPjm(
	.param .u32 _Z8simulatejPjm_param_0,
	.param .u64 .ptr .align 1 _Z8simulatejPjm_param_1,
	.param .u64 _Z8simulatejPjm_param_2
)
{
	.local .align 1 .b8 	__local_depot0[365];
	.reg .b64 	%SP;
	.reg .b64 	%SPL;
	.reg .pred 	%p<9>;
	.reg .b16 	%rs<69>;
	.reg .b32 	%r<216>;
	.reg .b64 	%rd<59>;

	mov.u64 	%SPL, __local_depot0;
	ld.param.u32 	%r12, [_Z8simulatejPjm_param_0];
	ld.param.u64 	%rd5, [_Z8simulatejPjm_param_1];
	ld.param.u32 	%r2, [_Z8simulatejPjm_param_2];
	add.u64 	%rd1, %SPL, 0;
	mov.u32 	%r14, %ctaid.x;
	mov.u32 	%r15, %ntid.x;
	mov.u32 	%r16, %tid.x;
	mad.lo.s32 	%r17, %r14, %r15, %r16;
	and.b32  	%r1, %r17, 65535;
	setp.lt.u32 	%p1, %r12, 768;
	mov.b32 	%r215, 0;
	@%p1 bra 	$L__BB0_6;
	add.s64 	%rd2, %rd1, 1;
	xor.b32  	%r213, %r1, %r2;
	mul.hi.u32 	%r19, %r12, -1431655765;
	shr.u32 	%r4, %r19, 9;
	mov.b32 	%r212, 0;
	mov.u32 	%r215, %r212;
$L__BB0_2:
	mov.b16 	%rs68, 0;
	st.local.u8 	[%rd1], %rs68;
	st.local.u8 	[%rd1+1], %rs68;
	st.local.u8 	[%rd1+2], %rs68;
	st.local.u8 	[%rd1+3], %rs68;
	st.local.u8 	[%rd1+4], %rs68;
	st.local.u8 	[%rd1+5], %rs68;
	st.local.u8 	[%rd1+6], %rs68;
	st.local.u8 	[%rd1+7], %rs68;
	st.local.u8 	[%rd1+8], %rs68;
	st.local.u8 	[%rd1+9], %rs68;
	st.local.u8 	[%rd1+10], %rs68;
	st.local.u8 	[%rd1+11], %rs68;
	st.local.u8 	[%rd1+12], %rs68;
	st.local.u8 	[%rd1+13], %rs68;
	st.local.u8 	[%rd1+14], %rs68;
	st.local.u8 	[%rd1+15], %rs68;
	st.local.u8 	[%rd1+16], %rs68;
	st.local.u8 	[%rd1+17], %rs68;
	st.local.u8 	[%rd1+18], %rs68;
	st.local.u8 	[%rd1+19], %rs68;
	st.local.u8 	[%rd1+20], %rs68;
	st.local.u8 	[%rd1+21], %rs68;
	st.local.u8 	[%rd1+22], %rs68;
	st.local.u8 	[%rd1+23], %rs68;
	st.local.u8 	[%rd1+24], %rs68;
	st.local.u8 	[%rd1+25], %rs68;
	st.local.u8 	[%rd1+26], %rs68;
	st.local.u8 	[%rd1+27], %rs68;
	st.local.u8 	[%rd1+28], %rs68;
	st.local.u8 	[%rd1+29], %rs68;
	st.local.u8 	[%rd1+30], %rs68;
	st.local.u8 	[%rd1+31], %rs68;
	st.local.u8 	[%rd1+32], %rs68;
	st.local.u8 	[%rd1+33], %rs68;
	st.local.u8 	[%rd1+34], %rs68;
	st.local.u8 	[%rd1+35], %rs68;
	st.local.u8 	[%rd1+36], %rs68;
	st.local.u8 	[%rd1+37], %rs68;
	st.local.u8 	[%rd1+38], %rs68;
	st.local.u8 	[%rd1+39], %rs68;
	st.local.u8 	[%rd1+40], %rs68;
	st.local.u8 	[%rd1+41], %rs68;
	st.local.u8 	[%rd1+42], %rs68;
	st.local.u8 	[%rd1+43], %rs68;
	st.local.u8 	[%rd1+44], %rs68;
	st.local.u8 	[%rd1+45], %rs68;
	st.local.u8 	[%rd1+46], %rs68;
	st.local.u8 	[%rd1+47], %rs68;
	st.local.u8 	[%rd1+48], %rs68;
	st.local.u8 	[%rd1+49], %rs68;
	st.local.u8 	[%rd1+50], %rs68;
	st.local.u8 	[%rd1+51], %rs68;
	st.local.u8 	[%rd1+52], %rs68;
	st.local.u8 	[%rd1+53], %rs68;
	st.local.u8 	[%rd1+54], %rs68;
	st.local.u8 	[%rd1+55], %rs68;
	st.local.u8 	[%rd1+56], %rs68;
	st.local.u8 	[%rd1+57], %rs68;
	st.local.u8 	[%rd1+58], %rs68;
	st.local.u8 	[%rd1+59], %rs68;
	st.local.u8 	[%rd1+60], %rs68;
	st.local.u8 	[%rd1+61], %rs68;
	st.local.u8 	[%rd1+62], %rs68;
	st.local.u8 	[%rd1+63], %rs68;
	st.local.u8 	[%rd1+64], %rs68;
	st.local.u8 	[%rd1+65], %rs68;
	st.local.u8 	[%rd1+66], %rs68;
	st.local.u8 	[%rd1+67], %rs68;
	st.local.u8 	[%rd1+68], %rs68;
	st.local.u8 	[%rd1+69], %rs68;
	st.local.u8 	[%rd1+70], %rs68;
	st.local.u8 	[%rd1+71], %rs68;
	st.local.u8 	[%rd1+72], %rs68;
	st.local.u8 	[%rd1+73], %rs68;
	st.local.u8 	[%rd1+74], %rs68;
	st.local.u8 	[%rd1+75], %rs68;
	st.local.u8 	[%rd1+76], %rs68;
	st.local.u8 	[%rd1+77], %rs68;
	st.local.u8 	[%rd1+78], %rs68;
	st.local.u8 	[%rd1+79], %rs68;
	st.local.u8 	[%rd1+80], %rs68;
	st.local.u8 	[%rd1+81], %rs68;
	st.local.u8 	[%rd1+82], %rs68;
	st.local.u8 	[%rd1+83], %rs68;
	st.local.u8 	[%rd1+84], %rs68;
	st.local.u8 	[%rd1+85], %rs68;
	st.local.u8 	[%rd1+86], %rs68;
	st.local.u8 	[%rd1+87], %rs68;
	st.local.u8 	[%rd1+88], %rs68;
	st.local.u8 	[%rd1+89], %rs68;
	st.local.u8 	[%rd1+90], %rs68;
	st.local.u8 	[%rd1+91], %rs68;
	st.local.u8 	[%rd1+92], %rs68;
	st.local.u8 	[%rd1+93], %rs68;
	st.local.u8 	[%rd1+94], %rs68;
	st.local.u8 	[%rd1+95], %rs68;
	st.local.u8 	[%rd1+96], %rs68;
	st.local.u8 	[%rd1+97], %rs68;
	st.local.u8 	[%rd1+98], %rs68;
	st.local.u8 	[%rd1+99], %rs68;
	st.local.u8 	[%rd1+100], %rs68;
	st.local.u8 	[%rd1+101], %rs68;
	st.local.u8 	[%rd1+102], %rs68;
	st.local.u8 	[%rd1+103], %rs68;
	st.local.u8 	[%rd1+104], %rs68;
	st.local.u8 	[%rd1+105], %rs68;
	st.local.u8 	[%rd1+106], %rs68;
	st.local.u8 	[%rd1+107], %rs68;
	st.local.u8 	[%rd1+108], %rs68;
	st.local.u8 	[%rd1+109], %rs68;
	st.local.u8 	[%rd1+110], %rs68;
	st.local.u8 	[%rd1+111], %rs68;
	st.local.u8 	[%rd1+112], %rs68;
	st.local.u8 	[%rd1+113], %rs68;
	st.local.u8 	[%rd1+114], %rs68;
	st.local.u8 	[%rd1+115], %rs68;
	st.local.u8 	[%rd1+116], %rs68;
	st.local.u8 	[%rd1+117], %rs68;
	st.local.u8 	[%rd1+118], %rs68;
	st.local.u8 	[%rd1+119], %rs68;
	st.local.u8 	[%rd1+120], %rs68;
	st.local.u8 	[%rd1+121], %rs68;
	st.local.u8 	[%rd1+122], %rs68;
	st.local.u8 	[%rd1+123], %rs68;
	st.local.u8 	[%rd1+124], %rs68;
	st.local.u8 	[%rd1+125], %rs68;
	st.local.u8 	[%rd1+126], %rs68;
	st.local.u8 	[%rd1+127], %rs68;
	st.local.u8 	[%rd1+128], %rs68;
	st.local.u8 	[%rd1+129], %rs68;
	st.local.u8 	[%rd1+130], %rs68;
	st.local.u8 	[%rd1+131], %rs68;
	st.local.u8 	[%rd1+132], %rs68;
	st.local.u8 	[%rd1+133], %rs68;
	st.local.u8 	[%rd1+134], %rs68;
	st.local.u8 	[%rd1+135], %rs68;
	st.local.u8 	[%rd1+136], %rs68;
	st.local.u8 	[%rd1+137], %rs68;
	st.local.u8 	[%rd1+138], %rs68;
	st.local.u8 	[%rd1+139], %rs68;
	st.local.u8 	[%rd1+140], %rs68;
	st.local.u8 	[%rd1+141], %rs68;
	st.local.u8 	[%rd1+142], %rs68;
	st.local.u8 	[%rd1+143], %rs68;
	st.local.u8 	[%rd1+144], %rs68;
	st.local.u8 	[%rd1+145], %rs68;
	st.local.u8 	[%rd1+146], %rs68;
	st.local.u8 	[%rd1+147], %rs68;
	st.local.u8 	[%rd1+148], %rs68;
	st.local.u8 	[%rd1+149], %rs68;
	st.local.u8 	[%rd1+150], %rs68;
	st.local.u8 	[%rd1+151], %rs68;
	st.local.u8 	[%rd1+152], %rs68;
	st.local.u8 	[%rd1+153], %rs68;
	st.local.u8 	[%rd1+154], %rs68;
	st.local.u8 	[%rd1+155], %rs68;
	st.local.u8 	[%rd1+156], %rs68;
	st.local.u8 	[%rd1+157], %rs68;
	st.local.u8 	[%rd1+158], %rs68;
	st.local.u8 	[%rd1+159], %rs68;
	st.local.u8 	[%rd1+160], %rs68;
	st.local.u8 	[%rd1+161], %rs68;
	st.local.u8 	[%rd1+162], %rs68;
	st.local.u8 	[%rd1+163], %rs68;
	st.local.u8 	[%rd1+164], %rs68;
	st.local.u8 	[%rd1+165], %rs68;
	st.local.u8 	[%rd1+166], %rs68;
	st.local.u8 	[%rd1+167], %rs68;
	st.local.u8 	[%rd1+168], %rs68;
	st.local.u8 	[%rd1+169], %rs68;
	st.local.u8 	[%rd1+170], %rs68;
	st.local.u8 	[%rd1+171], %rs68;
	st.local.u8 	[%rd1+172], %rs68;
	st.local.u8 	[%rd1+173], %rs68;
	st.local.u8 	[%rd1+174], %rs68;
	st.local.u8 	[%rd1+175], %rs68;
	st.local.u8 	[%rd1+176], %rs68;
	st.local.u8 	[%rd1+177], %rs68;
	st.local.u8 	[%rd1+178], %rs68;
	st.local.u8 	[%rd1+179], %rs68;
	st.local.u8 	[%rd1+180], %rs68;
	st.local.u8 	[%rd1+181], %rs68;
	st.local.u8 	[%rd1+182], %rs68;
	st.local.u8 	[%rd1+183], %rs68;
	st.local.u8 	[%rd1+184], %rs68;
	st.local.u8 	[%rd1+185], %rs68;
	st.local.u8 	[%rd1+186], %rs68;
	st.local.u8 	[%rd1+187], %rs68;
	st.local.u8 	[%rd1+188], %rs68;
	st.local.u8 	[%rd1+189], %rs68;
	st.local.u8 	[%rd1+190], %rs68;
	st.local.u8 	[%rd1+191], %rs68;
	st.local.u8 	[%rd1+192], %rs68;
	st.local.u8 	[%rd1+193], %rs68;
	st.local.u8 	[%rd1+194], %rs68;
	st.local.u8 	[%rd1+195], %rs68;
	st.local.u8 	[%rd1+196], %rs68;
	st.local.u8 	[%rd1+197], %rs68;
	st.local.u8 	[%rd1+198], %rs68;
	st.local.u8 	[%rd1+199], %rs68;
	st.local.u8 	[%rd1+200], %rs68;
	st.local.u8 	[%rd1+201], %rs68;
	st.local.u8 	[%rd1+202], %rs68;
	st.local.u8 	[%rd1+203], %rs68;
	st.local.u8 	[%rd1+204], %rs68;
	st.local.u8 	[%rd1+205], %rs68;
	st.local.u8 	[%rd1+206], %rs68;
	st.local.u8 	[%rd1+207], %rs68;
	st.local.u8 	[%rd1+208], %rs68;
	st.local.u8 	[%rd1+209], %rs68;
	st.local.u8 	[%rd1+210], %rs68;
	st.local.u8 	[%rd1+211], %rs68;
	st.local.u8 	[%rd1+212], %rs68;
	st.local.u8 	[%rd1+213], %rs68;
	st.local.u8 	[%rd1+214], %rs68;
	st.local.u8 	[%rd1+215], %rs68;
	st.local.u8 	[%rd1+216], %rs68;
	st.local.u8 	[%rd1+217], %rs68;
	st.local.u8 	[%rd1+218], %rs68;
	st.local.u8 	[%rd1+219], %rs68;
	st.local.u8 	[%rd1+220], %rs68;
	st.local.u8 	[%rd1+221], %rs68;
	st.local.u8 	[%rd1+222], %rs68;
	st.local.u8 	[%rd1+223], %rs68;
	st.local.u8 	[%rd1+224], %rs68;
	st.local.u8 	[%rd1+225], %rs68;
	st.local.u8 	[%rd1+226], %rs68;
	st.local.u8 	[%rd1+227], %rs68;
	st.local.u8 	[%rd1+228], %rs68;
	st.local.u8 	[%rd1+229], %rs68;
	st.local.u8 	[%rd1+230], %rs68;
	st.local.u8 	[%rd1+231], %rs68;
	st.local.u8 	[%rd1+232], %rs68;
	st.local.u8 	[%rd1+233], %rs68;
	st.local.u8 	[%rd1+234], %rs68;
	st.local.u8 	[%rd1+235], %rs68;
	st.local.u8 	[%rd1+236], %rs68;
	st.local.u8 	[%rd1+237], %rs68;
	st.local.u8 	[%rd1+238], %rs68;
	st.local.u8 	[%rd1+239], %rs68;
	st.local.u8 	[%rd1+240], %rs68;
	st.local.u8 	[%rd1+241], %rs68;
	st.local.u8 	[%rd1+242], %rs68;
	st.local.u8 	[%rd1+243], %rs68;
	st.local.u8 	[%rd1+244], %rs68;
	st.local.u8 	[%rd1+245], %rs68;
	st.local.u8 	[%rd1+246], %rs68;
	st.local.u8 	[%rd1+247], %rs68;
	st.local.u8 	[%rd1+248], %rs68;
	st.local.u8 	[%rd1+249], %rs68;
	st.local.u8 	[%rd1+250], %rs68;
	st.local.u8 	[%rd1+251], %rs68;
	st.local.u8 	[%rd1+252], %rs68;
	st.local.u8 	[%rd1+253], %rs68;
	st.local.u8 	[%rd1+254], %rs68;
	st.local.u8 	[%rd1+255], %rs68;
	st.local.u8 	[%rd1+256], %rs68;
	st.local.u8 	[%rd1+257], %rs68;
	st.local.u8 	[%rd1+258], %rs68;
	st.local.u8 	[%rd1+259], %rs68;
	st.local.u8 	[%rd1+260], %rs68;
	st.local.u8 	[%rd1+261], %rs68;
	st.local.u8 	[%rd1+262], %rs68;
	st.local.u8 	[%rd1+263], %rs68;
	st.local.u8 	[%rd1+264], %rs68;
	st.local.u8 	[%rd1+265], %rs68;
	st.local.u8 	[%rd1+266], %rs68;
	st.local.u8 	[%rd1+267], %rs68;
	st.local.u8 	[%rd1+268], %rs68;
	st.local.u8 	[%rd1+269], %rs68;
	st.local.u8 	[%rd1+270], %rs68;
	st.local.u8 	[%rd1+271], %rs68;
	st.local.u8 	[%rd1+272], %rs68;
	st.local.u8 	[%rd1+273], %rs68;
	st.local.u8 	[%rd1+274], %rs68;
	st.local.u8 	[%rd1+275], %rs68;
	st.local.u8 	[%rd1+276], %rs68;
	st.local.u8 	[%rd1+277], %rs68;
	st.local.u8 	[%rd1+278], %rs68;
	st.local.u8 	[%rd1+279], %rs68;
	st.local.u8 	[%rd1+280], %rs68;
	st.local.u8 	[%rd1+281], %rs68;
	st.local.u8 	[%rd1+282], %rs68;
	st.local.u8 	[%rd1+283], %rs68;
	st.local.u8 	[%rd1+284], %rs68;
	st.local.u8 	[%rd1+285], %rs68;
	st.local.u8 	[%rd1+286], %rs68;
	st.local.u8 	[%rd1+287], %rs68;
	st.local.u8 	[%rd1+288], %rs68;
	st.local.u8 	[%rd1+289], %rs68;
	st.local.u8 	[%rd1+290], %rs68;
	st.local.u8 	[%rd1+291], %rs68;
	st.local.u8 	[%rd1+292], %rs68;
	st.local.u8 	[%rd1+293], %rs68;
	st.local.u8 	[%rd1+294], %rs68;
	st.local.u8 	[%rd1+295], %rs68;
	st.local.u8 	[%rd1+296], %rs68;
	st.local.u8 	[%rd1+297], %rs68;
	st.local.u8 	[%rd1+298], %rs68;
	st.local.u8 	[%rd1+299], %rs68;
	st.local.u8 	[%rd1+300], %rs68;
	st.local.u8 	[%rd1+301], %rs68;
	st.local.u8 	[%rd1+302], %rs68;
	st.local.u8 	[%rd1+303], %rs68;
	st.local.u8 	[%rd1+304], %rs68;
	st.local.u8 	[%rd1+305], %rs68;
	st.local.u8 	[%rd1+306], %rs68;
	st.local.u8 	[%rd1+307], %rs68;
	st.local.u8 	[%rd1+308], %rs68;
	st.local.u8 	[%rd1+309], %rs68;
	st.local.u8 	[%rd1+310], %rs68;
	st.local.u8 	[%rd1+311], %rs68;
	st.local.u8 	[%rd1+312], %rs68;
	st.local.u8 	[%rd1+313], %rs68;
	st.local.u8 	[%rd1+314], %rs68;
	st.local.u8 	[%rd1+315], %rs68;
	st.local.u8 	[%rd1+316], %rs68;
	st.local.u8 	[%rd1+317], %rs68;
	st.local.u8 	[%rd1+318], %rs68;
	st.local.u8 	[%rd1+319], %rs68;
	st.local.u8 	[%rd1+320], %rs68;
	st.local.u8 	[%rd1+321], %rs68;
	st.local.u8 	[%rd1+322], %rs68;
	st.local.u8 	[%rd1+323], %rs68;
	st.local.u8 	[%rd1+324], %rs68;
	st.local.u8 	[%rd1+325], %rs68;
	st.local.u8 	[%rd1+326], %rs68;
	st.local.u8 	[%rd1+327], %rs68;
	st.local.u8 	[%rd1+328], %rs68;
	st.local.u8 	[%rd1+329], %rs68;
	st.local.u8 	[%rd1+330], %rs68;
	st.local.u8 	[%rd1+331], %rs68;
	st.local.u8 	[%rd1+332], %rs68;
	st.local.u8 	[%rd1+333], %rs68;
	st.local.u8 	[%rd1+334], %rs68;
	st.local.u8 	[%rd1+335], %rs68;
	st.local.u8 	[%rd1+336], %rs68;
	st.local.u8 	[%rd1+337], %rs68;
	st.local.u8 	[%rd1+338], %rs68;
	st.local.u8 	[%rd1+339], %rs68;
	st.local.u8 	[%rd1+340], %rs68;
	st.local.u8 	[%rd1+341], %rs68;
	st.local.u8 	[%rd1+342], %rs68;
	st.local.u8 	[%rd1+343], %rs68;
	st.local.u8 	[%rd1+344], %rs68;
	st.local.u8 	[%rd1+345], %rs68;
	st.local.u8 	[%rd1+346], %rs68;
	st.local.u8 	[%rd1+347], %rs68;
	st.local.u8 	[%rd1+348], %rs68;
	st.local.u8 	[%rd1+349], %rs68;
	st.local.u8 	[%rd1+350], %rs68;
	st.local.u8 	[%rd1+351], %rs68;
	st.local.u8 	[%rd1+352], %rs68;
	st.local.u8 	[%rd1+353], %rs68;
	st.local.u8 	[%rd1+354], %rs68;
	st.local.u8 	[%rd1+355], %rs68;
	st.local.u8 	[%rd1+356], %rs68;
	st.local.u8 	[%rd1+357], %rs68;
	st.local.u8 	[%rd1+358], %rs68;
	st.local.u8 	[%rd1+359], %rs68;
	st.local.u8 	[%rd1+360], %rs68;
	st.local.u8 	[%rd1+361], %rs68;
	st.local.u8 	[%rd1+362], %rs68;
	st.local.u8 	[%rd1+363], %rs68;
	st.local.u8 	[%rd1+364], %rs68;
	mad.lo.s32 	%r20, %r213, 1664525, 1013904223;
	mul.hi.u32 	%r21, %r20, 1729753953;
	sub.s32 	%r22, %r20, %r21;
	shr.u32 	%r23, %r22, 1;
	add.s32 	%r24, %r23, %r21;
	shr.u32 	%r25, %r24, 8;
	mul.lo.s32 	%r26, %r25, 365;
	sub.s32 	%r27, %r20, %r26;
	cvt.u64.u32 	%rd7, %r27;
	add.s64 	%rd8, %rd1, %rd7;
	ld.local.u8 	%rs8, [%rd8];
	add.s16 	%rs9, %rs8, 1;
	st.local.u8 	[%rd8], %rs9;
	mad.lo.s32 	%r28, %r213, 389569705, 1196435762;
	mul.hi.u32 	%r29, %r28, 1729753953;
	sub.s32 	%r30, %r28, %r29;
	shr.u32 	%r31, %r30, 1;
	add.s32 	%r32, %r31, %r29;
	shr.u32 	%r33, %r32, 8;
	mul.lo.s32 	%r34, %r33, 365;
	sub.s32 	%r35, %r28, %r34;
	cvt.u64.u32 	%rd9, %r35;
	add.s64 	%rd10, %rd1, %rd9;
	ld.local.u8 	%rs10, [%rd10];
	add.s16 	%rs11, %rs10, 1;
	st.local.u8 	[%rd10], %rs11;
	mad.lo.s32 	%r36, %r213, -1354167659, -775096599;
	mul.hi.u32 	%r37, %r36, 1729753953;
	sub.s32 	%r38, %r36, %r37;
	shr.u32 	%r39, %r38, 1;
	add.s32 	%r40, %r39, %r37;
	shr.u32 	%r41, %r40, 8;
	mul.lo.s32 	%r42, %r41, 365;
	sub.s32 	%r43, %r36, %r42;
	cvt.u64.u32 	%rd11, %r43;
	add.s64 	%rd12, %rd1, %rd11;
	ld.local.u8 	%rs12, [%rd12];
	add.s16 	%rs13, %rs12, 1;
	st.local.u8 	[%rd12], %rs13;
	mad.lo.s32 	%r44, %r213, 158984081, -1426500812;
	mul.hi.u32 	%r45, %r44, 1729753953;
	sub.s32 	%r46, %r44, %r45;
	shr.u32 	%r47, %r46, 1;
	add.s32 	%r48, %r47, %r45;
	shr.u32 	%r49, %r48, 8;
	mul.lo.s32 	%r50, %r49, 365;
	sub.s32 	%r51, %r44, %r50;
	cvt.u64.u32 	%rd13, %r51;
	add.s64 	%rd14, %rd1, %rd13;
	ld.local.u8 	%rs14, [%rd14];
	add.s16 	%rs15, %rs14, 1;
	st.local.u8 	[%rd14], %rs15;
	mad.lo.s32 	%r52, %r213, -1432516515, 1649599747;
	mul.hi.u32 	%r53, %r52, 1729753953;
	sub.s32 	%r54, %r52, %r53;
	shr.u32 	%r55, %r54, 1;
	add.s32 	%r56, %r55, %r53;
	shr.u32 	%r57, %r56, 8;
	mul.lo.s32 	%r58, %r57, 365;
	sub.s32 	%r59, %r52, %r58;
	cvt.u64.u32 	%rd15, %r59;
	add.s64 	%rd16, %rd1, %rd15;
	ld.local.u8 	%rs16, [%rd16];
	add.s16 	%rs17, %rs16, 1;
	st.local.u8 	[%rd16], %rs17;
	mad.lo.s32 	%r60, %r213, -1083573575, -1624324474;
	mul.hi.u32 	%r61, %r60, 1729753953;
	sub.s32 	%r62, %r60, %r61;
	shr.u32 	%r63, %r62, 1;
	add.s32 	%r64, %r63, %r61;
	shr.u32 	%r65, %r64, 8;
	mul.lo.s32 	%r66, %r65, 365;
	sub.s32 	%r67, %r60, %r66;
	cvt.u64.u32 	%rd17, %r67;
	add.s64 	%rd18, %rd1, %rd17;
	ld.local.u8 	%rs18, [%rd18];
	add.s16 	%rs19, %rs18, 1;
	st.local.u8 	[%rd18], %rs19;
	mad.lo.s32 	%r68, %r213, 1851289957, 1476291629;
	mul.hi.u32 	%r69, %r68, 1729753953;
	sub.s32 	%r70, %r68, %r69;
	shr.u32 	%r71, %r70, 1;
	add.s32 	%r72, %r71, %r69;
	shr.u32 	%r73, %r72, 8;
	mul.lo.s32 	%r74, %r73, 365;
	sub.s32 	%r75, %r68, %r74;
	cvt.u64.u32 	%rd19, %r75;
	add.s64 	%rd20, %rd1, %rd19;
	ld.local.u8 	%rs20, [%rd20];
	add.s16 	%rs21, %rs20, 1;
	st.local.u8 	[%rd20], %rs21;
	mad.lo.s32 	%r76, %r213, -360120287, -1546035288;
	mul.hi.u32 	%r77, %r76, 1729753953;
	sub.s32 	%r78, %r76, %r77;
	shr.u32 	%r79, %r78, 1;
	add.s32 	%r80, %r79, %r77;
	shr.u32 	%r81, %r80, 8;
	mul.lo.s32 	%r82, %r81, 365;
	sub.s32 	%r83, %r76, %r82;
	cvt.u64.u32 	%rd21, %r83;
	add.s64 	%rd22, %rd1, %rd21;
	ld.local.u8 	%rs22, [%rd22];
	add.s16 	%rs23, %rs22, 1;
	st.local.u8 	[%rd22], %rs23;
	mad.lo.s32 	%r84, %r213, -2110052435, -2114076953;
	mul.hi.u32 	%r85, %r84, 1729753953;
	sub.s32 	%r86, %r84, %r85;
	shr.u32 	%r87, %r86, 1;
	add.s32 	%r88, %r87, %r85;
	shr.u32 	%r89, %r88, 8;
	mul.lo.s32 	%r90, %r89, 365;
	sub.s32 	%r91, %r84, %r90;
	cvt.u64.u32 	%rd23, %r91;
	add.s64 	%rd24, %rd1, %rd23;
	ld.local.u8 	%rs24, [%rd24];
	add.s16 	%rs25, %rs24, 1;
	st.local.u8 	[%rd24], %rs25;
	mad.lo.s32 	%r92, %r213, 246739401, -1796165862;
	mul.hi.u32 	%r93, %r92, 1729753953;
	sub.s32 	%r94, %r92, %r93;
	shr.u32 	%r95, %r94, 1;
	add.s32 	%r96, %r95, %r93;
	shr.u32 	%r97, %r96, 8;
	mul.lo.s32 	%r98, %r97, 365;
	sub.s32 	%r99, %r92, %r98;
	cvt.u64.u32 	%rd25, %r99;
	add.s64 	%rd26, %rd1, %rd25;
	ld.local.u8 	%rs26, [%rd26];
	add.s16 	%rs27, %rs26, 1;
	st.local.u8 	[%rd26], %rs27;
	mad.lo.s32 	%r100, %r213, 1948736821, -873057359;
	mul.hi.u32 	%r101, %r100, 1729753953;
	sub.s32 	%r102, %r100, %r101;
	shr.u32 	%r103, %r102, 1;
	add.s32 	%r104, %r103, %r101;
	shr.u32 	%r105, %r104, 8;
	mul.lo.s32 	%r106, %r105, 365;
	sub.s32 	%r107, %r100, %r106;
	cvt.u64.u32 	%rd27, %r107;
	add.s64 	%rd28, %rd1, %rd27;
	ld.local.u8 	%rs28, [%rd28];
	add.s16 	%rs29, %rs28, 1;
	st.local.u8 	[%rd28], %rs29;
	mad.lo.s32 	%r108, %r213, -1353721423, -1127147172;
	mul.hi.u32 	%r109, %r108, 1729753953;
	sub.s32 	%r110, %r108, %r109;
	shr.u32 	%r111, %r110, 1;
	add.s32 	%r112, %r111, %r109;
	shr.u32 	%r113, %r112, 8;
	mul.lo.s32 	%r114, %r113, 365;
	sub.s32 	%r115, %r108, %r114;
	cvt.u64.u32 	%rd29, %r115;
	add.s64 	%rd30, %rd1, %rd29;
	ld.local.u8 	%rs30, [%rd30];
	add.s16 	%rs31, %rs30, 1;
	st.local.u8 	[%rd30], %rs31;
	mad.lo.s32 	%r116, %r213, -99380227, -1658591989;
	mul.hi.u32 	%r117, %r116, 1729753953;
	sub.s32 	%r118, %r116, %r117;
	shr.u32 	%r119, %r118, 1;
	add.s32 	%r120, %r119, %r117;
	shr.u32 	%r121, %r120, 8;
	mul.lo.s32 	%r122, %r121, 365;
	sub.s32 	%r123, %r116, %r122;
	cvt.u64.u32 	%rd31, %r123;
	add.s64 	%rd32, %rd1, %rd31;
	ld.local.u8 	%rs32, [%rd32];
	add.s16 	%rs33, %rs32, 1;
	st.local.u8 	[%rd32], %rs33;
	mad.lo.s32 	%r124, %r213, -206941735, -493422866;
	mul.hi.u32 	%r125, %r124, 1729753953;
	sub.s32 	%r126, %r124, %r125;
	shr.u32 	%r127, %r126, 1;
	add.s32 	%r128, %r127, %r125;
	shr.u32 	%r129, %r128, 8;
	mul.lo.s32 	%r130, %r129, 365;
	sub.s32 	%r131, %r124, %r130;
	cvt.u64.u32 	%rd33, %r131;
	add.s64 	%rd34, %rd1, %rd33;
	ld.local.u8 	%rs34, [%rd34];
	add.s16 	%rs35, %rs34, 1;
	st.local.u8 	[%rd34], %rs35;
	mad.lo.s32 	%r132, %r213, 980655621, 28987765;
	mul.hi.u32 	%r133, %r132, 1729753953;
	sub.s32 	%r134, %r132, %r133;
	shr.u32 	%r135, %r134, 1;
	add.s32 	%r136, %r135, %r133;
	shr.u32 	%r137, %r136, 8;
	mul.lo.s32 	%r138, %r137, 365;
	sub.s32 	%r139, %r132, %r138;
	cvt.u64.u32 	%rd35, %r139;
	add.s64 	%rd36, %rd1, %rd35;
	ld.local.u8 	%rs36, [%rd36];
	add.s16 	%rs37, %rs36, 1;
	st.local.u8 	[%rd36], %rs37;
	mad.lo.s32 	%r140, %r213, 2001863745, -2084129712;
	mul.hi.u32 	%r141, %r140, 1729753953;
	sub.s32 	%r142, %r140, %r141;
	shr.u32 	%r143, %r142, 1;
	add.s32 	%r144, %r143, %r141;
	shr.u32 	%r145, %r144, 8;
	mul.lo.s32 	%r146, %r145, 365;
	sub.s32 	%r147, %r140, %r146;
	cvt.u64.u32 	%rd37, %r147;
	add.s64 	%rd38, %rd1, %rd37;
	ld.local.u8 	%rs38, [%rd38];
	add.s16 	%rs39, %rs38, 1;
	st.local.u8 	[%rd38], %rs39;
	mad.lo.s32 	%r148, %r213, 657792333, -1255277713;
	mul.hi.u32 	%r149, %r148, 1729753953;
	sub.s32 	%r150, %r148, %r149;
	shr.u32 	%r151, %r150, 1;
	add.s32 	%r152, %r151, %r149;
	shr.u32 	%r153, %r152, 8;
	mul.lo.s32 	%r154, %r153, 365;
	sub.s32 	%r155, %r148, %r154;
	cvt.u64.u32 	%rd39, %r155;
	add.s64 	%rd40, %rd1, %rd39;
	ld.local.u8 	%rs40, [%rd40];
	add.s16 	%rs41, %rs40, 1;
	st.local.u8 	[%rd40], %rs41;
	mad.lo.s32 	%r156, %r213, 65284841, 1338634754;
	mul.hi.u32 	%r157, %r156, 1729753953;
	sub.s32 	%r158, %r156, %r157;
	shr.u32 	%r159, %r158, 1;
	add.s32 	%r160, %r159, %r157;
	shr.u32 	%r161, %r160, 8;
	mul.lo.s32 	%r162, %r161, 365;
	sub.s32 	%r163, %r156, %r162;
	cvt.u64.u32 	%rd41, %r163;
	add.s64 	%rd42, %rd1, %rd41;
	ld.local.u8 	%rs42, [%rd42];
	add.s16 	%rs43, %rs42, 1;
	st.local.u8 	[%rd42], %rs43;
	mad.lo.s32 	%r164, %r213, 1282409429, 1649346937;
	mul.hi.u32 	%r165, %r164, 1729753953;
	sub.s32 	%r166, %r164, %r165;
	shr.u32 	%r167, %r166, 1;
	add.s32 	%r168, %r167, %r165;
	shr.u32 	%r169, %r168, 8;
	mul.lo.s32 	%r170, %r169, 365;
	sub.s32 	%r171, %r164, %r170;
	cvt.u64.u32 	%rd43, %r171;
	add.s64 	%rd44, %rd1, %rd43;
	ld.local.u8 	%rs44, [%rd44];
	add.s16 	%rs45, %rs44, 1;
	st.local.u8 	[%rd44], %rs45;
	mad.lo.s32 	%r172, %r213, -486273071, -1526094716;
	mul.hi.u32 	%r173, %r172, 1729753953;
	sub.s32 	%r174, %r172, %r173;
	shr.u32 	%r175, %r174, 1;
	add.s32 	%r176, %r175, %r173;
	shr.u32 	%r177, %r176, 8;
	mul.lo.s32 	%r178, %r177, 365;
	sub.s32 	%r179, %r172, %r178;
	cvt.u64.u32 	%rd45, %r179;
	add.s64 	%rd46, %rd1, %rd45;
	ld.local.u8 	%rs46, [%rd46];
	add.s16 	%rs47, %rs46, 1;
	st.local.u8 	[%rd46], %rs47;
	mad.lo.s32 	%r180, %r213, -1326771299, -2040732141;
	mul.hi.u32 	%r181, %r180, 1729753953;
	sub.s32 	%r182, %r180, %r181;
	shr.u32 	%r183, %r182, 1;
	add.s32 	%r184, %r183, %r181;
	shr.u32 	%r185, %r184, 8;
	mul.lo.s32 	%r186, %r185, 365;
	sub.s32 	%r187, %r180, %r186;
	cvt.u64.u32 	%rd47, %r187;
	add.s64 	%rd48, %rd1, %rd47;
	ld.local.u8 	%rs48, [%rd48];
	add.s16 	%rs49, %rs48, 1;
	st.local.u8 	[%rd48], %rs49;
	mad.lo.s32 	%r188, %r213, -1877635847, -1968360362;
	mul.hi.u32 	%r189, %r188, 1729753953;
	sub.s32 	%r190, %r188, %r189;
	shr.u32 	%r191, %r190, 1;
	add.s32 	%r192, %r191, %r189;
	shr.u32 	%r193, %r192, 8;
	mul.lo.s32 	%r194, %r193, 365;
	sub.s32 	%r195, %r188, %r194;
	cvt.u64.u32 	%rd49, %r195;
	add.s64 	%rd50, %rd1, %rd49;
	ld.local.u8 	%rs50, [%rd50];
	add.s16 	%rs51, %rs50, 1;
	st.local.u8 	[%rd50], %rs51;
	mad.lo.s32 	%r196, %r213, -1416339803, 1719328701;
	mul.hi.u32 	%r197, %r196, 1729753953;
	sub.s32 	%r198, %r196, %r197;
	shr.u32 	%r199, %r198, 1;
	add.s32 	%r200, %r199, %r197;
	shr.u32 	%r201, %r200, 8;
	mul.lo.s32 	%r202, %r201, 365;
	sub.s32 	%r203, %r196, %r202;
	cvt.u64.u32 	%rd51, %r203;
	add.s64 	%rd52, %rd1, %rd51;
	ld.local.u8 	%rs52, [%rd52];
	add.s16 	%rs53, %rs52, 1;
	st.local.u8 	[%rd52], %rs53;
	mad.lo.s32 	%r213, %r213, 307989601, 1061592568;
	mul.hi.u32 	%r204, %r213, 1729753953;
	sub.s32 	%r205, %r213, %r204;
	shr.u32 	%r206, %r205, 1;
	add.s32 	%r207, %r206, %r204;
	shr.u32 	%r208, %r207, 8;
	mul.lo.s32 	%r209, %r208, 365;
	sub.s32 	%r210, %r213, %r209;
	cvt.u64.u32 	%rd53, %r210;
	add.s64 	%rd54, %rd1, %rd53;
	ld.local.u8 	%rs54, [%rd54];
	add.s16 	%rs55, %rs54, 1;
	st.local.u8 	[%rd54], %rs55;
	mov.b16 	%rs67, 368;
	mov.u64 	%rd58, %rd2;
$L__BB0_3:
	ld.local.u8 	%rs56, [%rd58+-1];
	setp.eq.s16 	%p2, %rs56, 2;
	selp.u16 	%rs57, 1, 0, %p2;
	add.s16 	%rs3, %rs68, %rs57;
	add.s16 	%rs67, %rs67, -4;
	setp.eq.s16 	%p3, %rs67, 0;
	@%p3 bra 	$L__BB0_5;
	ld.local.u8 	%rs58, [%rd58];
	setp.eq.s16 	%p4, %rs58, 2;
	selp.u16 	%rs59, 1, 0, %p4;
	add.s16 	%rs60, %rs3, %rs59;
	ld.local.u8 	%rs61, [%rd58+1];
	setp.eq.s16 	%p5, %rs61, 2;
	selp.u16 	%rs62, 1, 0, %p5;
	add.s16 	%rs63, %rs60, %rs62;
	ld.local.u8 	%rs64, [%rd58+2];
	setp.eq.s16 	%p6, %rs64, 2;
	selp.u16 	%rs65, 1, 0, %p6;
	add.s16 	%rs68, %rs63, %rs65;
	add.s64 	%rd58, %rd58, 4;
	bra.uni 	$L__BB0_3;
$L__BB0_5:
	and.b16  	%rs66, %rs3, 255;
	setp.eq.s16 	%p7, %rs66, 1;
	selp.u32 	%r211, 1, 0, %p7;
	add.s32 	%r215, %r215, %r211;
	add.s32 	%r212, %r212, 1;
	setp.ne.s32 	%p8, %r212, %r4;
	@%p8 bra 	$L__BB0_2;
$L__BB0_6:
	cvta.to.global.u64 	%rd55, %rd5;
	mul.wide.u32 	%rd56, %r1, 4;
	add.s64 	%rd57, %rd55, %rd56;
	st.global.u32 	[%rd57], %r215;
	ret;

}


// ===== COMPILED SASS (sm_100) =====

	.target	sm_100

	.elftype	@"ET_EXEC"


//--------------------- .note.nv.tkinfo           --------------------------
	.section	.note.nv.tkinfo,"",@"SHT_NOTE"
	.sectionflags	@"SHF_NOTE_NV_TKINFO"
	.tkinfo
        /*0018*/ 	.word	0x00000002
        /*0030*/ 	.string	""
        /*0030*/ 	.string	"ptxas"
        /*0030*/ 	.string	"Cuda compilation tools, release 13.0, V13.0.88"
        /*0030*/ 	.string	"Build cuda_13.0.r13.0/compiler.36424714_0"
        /*0030*/ 	.string	"-arch sm_100 -m 64 "



//--------------------- .note.nv.cuinfo           --------------------------
	.section	.note.nv.cuinfo,"",@"SHT_NOTE"
	.sectionflags	@"SHF_NOTE_NV_CUINFO"
        /*0018*/ 	.short	0x0002
        /*001a*/ 	.short	0x0064
        /*001c*/ 	.short	0x0082
	.zero		2


//--------------------- .nv.info                  --------------------------
	.section	.nv.info,"",@"SHT_CUDA_INFO"
	.align	4


	//----- nvinfo : EIATTR_REGCOUNT
	.align		4
        /*0000*/ 	.byte	0x04, 0x2f
        /*0002*/ 	.short	(.L_1 - .L_0)
	.align		4
.L_0:
        /*0004*/ 	.word	index@(_Z8simulatejPjm)
        /*0008*/ 	.word	0x00000010


	//----- nvinfo : EIATTR_FRAME_SIZE
	.align		4
.L_1:
        /*000c*/ 	.byte	0x04, 0x11
        /*000e*/ 	.short	(.L_3 - .L_2)
	.align		4
.L_2:
        /*0010*/ 	.word	index@(_Z8simulatejPjm)
        /*0014*/ 	.word	0x00000170


	//----- nvinfo : EIATTR_MIN_STACK_SIZE
	.align		4
.L_3:
        /*0018*/ 	.byte	0x04, 0x12
        /*001a*/ 	.short	(.L_5 - .L_4)
	.align		4
.L_4:
        /*001c*/ 	.word	index@(_Z8simulatejPjm)
        /*0020*/ 	.word	0x00000170
.L_5:


//--------------------- .nv.compat                --------------------------
	.section	.nv.compat,"",@"SHT_CUDA_COMPAT_INFO"
	.align	4
        /*0000*/ 	.byte	0x02, 0x09, 0x00, 0x00, 0x02, 0x02, 0x01, 0x00, 0x02, 0x05, 0x05, 0x00, 0x03, 0x07, 0x01, 0x01
        /*0010*/ 	.byte	0x02, 0x03, 0x00, 0x00, 0x02, 0x06, 0x01, 0x00, 0x04, 0x0b, 0x08, 0x00, 0x09, 0x00, 0x00, 0x00
        /*0020*/ 	.byte	0x00, 0x00, 0x00, 0x00


//--------------------- .nv.info._Z8simulatejPjm  --------------------------
	.section	.nv.info._Z8simulatejPjm,"",@"SHT_CUDA_INFO"
	.sectionflags	@""
	.align	4


	//----- nvinfo : EIATTR_CUDA_API_VERSION
	.align		4
        /*0000*/ 	.byte	0x04, 0x37
        /*0002*/ 	.short	(.L_7 - .L_6)
.L_6:
        /*0004*/ 	.word	0x00000082


	//----- nvinfo : EIATTR_KPARAM_INFO
	.align		4
.L_7:
        /*0008*/ 	.byte	0x04, 0x17
        /*000a*/ 	.short	(.L_9 - .L_8)
.L_8:
        /*000c*/ 	.word	0x00000000
        /*0010*/ 	.short	0x0002
        /*0012*/ 	.short	0x0010
        /*0014*/ 	.byte	0x00, 0xf0, 0x21, 0x00


	//----- nvinfo : EIATTR_KPARAM_INFO
	.align		4
.L_9:
        /*0018*/ 	.byte	0x04, 0x17
        /*001a*/ 	.short	(.L_11 - .L_10)
.L_10:
        /*001c*/ 	.word	0x00000000
        /*0020*/ 	.short	0x0001
        /*0022*/ 	.short	0x0008
        /*0024*/ 	.byte	0x00, 0xf5, 0x21, 0x00


	//----- nvinfo : EIATTR_KPARAM_INFO
	.align		4
.L_11:
        /*0028*/ 	.byte	0x04, 0x17
        /*002a*/ 	.short	(.L_13 - .L_12)
.L_12:
        /*002c*/ 	.word	0x00000000
        /*0030*/ 	.short	0x0000
        /*0032*/ 	.short	0x0000
        /*0034*/ 	.byte	0x00, 0xf0, 0x11, 0x00


	//----- nvinfo : EIATTR_SPARSE_MMA_MASK
	.align		4
.L_13:
        /*0038*/ 	.byte	0x03, 0x50
        /*003a*/ 	.short	0x0000


	//----- nvinfo : EIATTR_MAXREG_COUNT
	.align		4
        /*003c*/ 	.byte	0x03, 0x1b
        /*003e*/ 	.short	0x00ff


	//----- nvinfo : EIATTR_MERCURY_ISA_VERSION
	.align		4
        /*0040*/ 	.byte	0x03, 0x5f
        /*0042*/ 	.short	0x0101


	//----- nvinfo : EIATTR_VRC_CTA_INIT_COUNT
	.align		4
        /*0044*/ 	.byte	0x02, 0x4a
	.zero		1
	.zero		1


	//----- nvinfo : EIATTR_EXIT_INSTR_OFFSETS
	.align		4
        /*0048*/ 	.byte	0x04, 0x1c
        /*004a*/ 	.short	(.L_15 - .L_14)


	//   ....[0]....
.L_14:
        /*004c*/ 	.word	0x00002af0


	//----- nvinfo : EIATTR_CBANK_PARAM_SIZE
	.align		4
.L_15:
        /*0050*/ 	.byte	0x03, 0x19
        /*0052*/ 	.short	0x0018


	//----- nvinfo : EIATTR_PARAM_CBANK
	.align		4
        /*0054*/ 	.byte	0x04, 0x0a
        /*0056*/ 	.short	(.L_17 - .L_16)
	.align		4
.L_16:
        /*0058*/ 	.word	index@(.nv.constant0._Z8simulatejPjm)
        /*005c*/ 	.short	0x0380
        /*005e*/ 	.short	0x0018


	//----- nvinfo : EIATTR_SW_WAR
	.align		4
.L_17:
        /*0060*/ 	.byte	0x04, 0x36
        /*0062*/ 	.short	(.L_19 - .L_18)
.L_18:
        /*0064*/ 	.word	0x00000008
.L_19:


//--------------------- .nv.callgraph             --------------------------
	.section	.nv.callgraph,"",@"SHT_CUDA_CALLGRAPH"
	.align	4
	.sectionentsize	8
	.align		4
        /*0000*/ 	.word	0x00000000
	.align		4
        /*0004*/ 	.word	0xffffffff
	.align		4
        /*0008*/ 	.word	0x00000000
	.align		4
        /*000c*/ 	.word	0xfffffffe
	.align		4
        /*0010*/ 	.word	0x00000000
	.align		4
        /*0014*/ 	.word	0xfffffffd
	.align		4
        /*0018*/ 	.word	0x00000000
	.align		4
        /*001c*/ 	.word	0xfffffffc


//--------------------- .text._Z8simulatejPjm     --------------------------
	.section	.text._Z8simulatejPjm,"ax",@progbits
	.align	128
        .global         _Z8simulatejPjm
        .type           _Z8simulatejPjm,@function
        .size           _Z8simulatejPjm,(.L_x_4 - _Z8simulatejPjm)
        .other          _Z8simulatejPjm,@"STO_CUDA_ENTRY STV_DEFAULT"
_Z8simulatejPjm:
.text._Z8simulatejPjm:
[----:B------:R-:W0:Y:S01]  /*0000*/  LDC R1, c[0x0][0x37c] ;  /* 0x0000df00ff017b82 */ /* 0x000e220000000800 */
[----:B------:R-:W1:Y:S07]  /*0010*/  S2R R3, SR_TID.X ;  /* 0x0000000000037919 */ /* 0x000e6e0000002100 */
[----:B------:R-:W1:Y:S01]  /*0020*/  S2UR UR5, SR_CTAID.X ;  /* 0x00000000000579c3 */ /* 0x000e620000002500 */
[----:B------:R-:W2:Y:S01]  /*0030*/  LDCU UR4, c[0x0][0x380] ;  /* 0x00007000ff0477ac */ /* 0x000ea20008000800 */
[----:B0-----:R-:W-:Y:S01]  /*0040*/  IADD3 R1, PT, PT, R1, -0x170, RZ ;  /* 0xfffffe9001017810 */ /* 0x001fe20007ffe0ff */
[----:B------:R-:W-:Y:S01]  /*0050*/  IMAD.MOV.U32 R5, RZ, RZ, RZ ;  /* 0x000000ffff057224 */ /* 0x000fe200078e00ff */
[----:B------:R-:W0:Y:S04]  /*0060*/  LDCU.64 UR6, c[0x0][0x358] ;  /* 0x00006b00ff0677ac */ /* 0x000e280008000a00 */
[----:B------:R-:W1:Y:S01]  /*0070*/  LDC R6, c[0x0][0x360] ;  /* 0x0000d800ff067b82 */ /* 0x000e620000000800 */
[----:B--2---:R-:W-:Y:S01]  /*0080*/  UISETP.GE.U32.AND UP0, UPT, UR4, 0x300, UPT ;  /* 0x000003000400788c */ /* 0x004fe2000bf06070 */
[----:B-1----:R-:W-:-:S05]  /*0090*/  IMAD R6, R6, UR5, R3 ;  /* 0x0000000506067c24 */ /* 0x002fca000f8e0203 */
[----:B------:R-:W-:-:S03]  /*00a0*/  LOP3.LUT R6, R6, 0xffff, RZ, 0xc0, !PT ;  /* 0x0000ffff06067812 */ /* 0x000fc600078ec0ff */
[----:B0-----:R-:W-:Y:S05]  /*00b0*/  BRA.U !UP0, `(.L_x_0) ;  /* 0x0000002908807547 */ /* 0x001fea000b800000 */
[----:B------:R-:W0:Y:S01]  /*00c0*/  LDCU UR8, c[0x0][0x390] ;  /* 0x00007200ff0877ac */ /* 0x000e220008000800 */
[----:B------:R-:W-:Y:S01]  /*00d0*/  IADD3 R7, PT, PT, R1, 0x1, RZ ;  /* 0x0000000101077810 */ /* 0x000fe20007ffe0ff */
[----:B------:R-:W-:Y:S01]  /*00e0*/  IMAD.MOV.U32 R5, RZ, RZ, RZ ;  /* 0x000000ffff057224 */ /* 0x000fe200078e00ff */
[----:B------:R-:W-:-:S04]  /*00f0*/  UIMAD.WIDE.U32 UR4, UR4, -0x55555555, URZ ;  /* 0xaaaaaaab040478a5 */ /* 0x000fc8000f8e00ff */
[----:B------:R-:W-:-:S03]  /*0100*/  USHF.R.U32.HI UR5, URZ, 0x9, UR5 ;  /* 0x00000009ff057899 */ /* 0x000fc60008011605 */
[----:B------:R-:W-:Y:S01]  /*0110*/  UMOV UR4, URZ ;  /* 0x000000ff00047c82 */ /* 0x000fe20008000000 */
[----:B0-----:R-:W-:-:S08]  /*0120*/  LOP3.LUT R8, R6, UR8, RZ, 0x3c, !PT ;  /* 0x0000000806087c12 */ /* 0x001fd0000f8e3cff */
.L_x_2:
[----:B------:R-:W-:Y:S01]  /*0130*/  HFMA2 R3, -RZ, RZ, 1.490116119384765625e-06, 1549 ;  /* 0x0019660dff037431 */ /* 0x000fe200000001ff */
[----:B------:R-:W-:Y:S04]  /*0140*/  STL.U8 [R1], RZ ;  /* 0x000000ff01007387 */ /* 0x000fe80000100000 */
[----:B------:R-:W-:Y:S04]  /*0150*/  STL.U8 [R1+0x1], RZ ;  /* 0x000001ff01007387 */ /* 0x000fe80000100000 */
[----:B------:R-:W-:Y:S01]  /*0160*/  STL.U8 [R1+0x2], RZ ;  /* 0x000002ff01007387 */ /* 0x000fe20000100000 */
[----:B------:R-:W-:-:S03]  /*0170*/  IMAD R3, R8, R3, 0x3c6ef35f ;  /* 0x3c6ef35f08037424 */ /* 0x000fc600078e0203 */
[----:B------:R-:W-:Y:S01]  /*0180*/  STL.U8 [R1+0x3], RZ ;  /* 0x000003ff01007387 */ /* 0x000fe20000100000 */
[----:B------:R-:W-:-:S03]  /*0190*/  IMAD.HI.U32 R0, R3, 0x6719f361, RZ ;  /* 0x6719f36103007827 */ /* 0x000fc600078e00ff */
[----:B------:R-:W-:Y:S01]  /*01a0*/  STL.U8 [R1+0x4], RZ ;  /* 0x000004ff01007387 */ /* 0x000fe20000100000 */
[----:B------:R-:W-:-:S03]  /*01b0*/  IMAD.IADD R9, R3, 0x1, -R0 ;  /* 0x0000000103097824 */ /* 0x000fc600078e0a00 */
[----:B------:R-:W-:Y:S02]  /*01c0*/  STL.U8 [R1+0x5], RZ ;  /* 0x000005ff01007387 */ /* 0x000fe40000100000 */
[----:B------:R-:W-:Y:S02]  /*01d0*/  LEA.HI R0, R9, R0, RZ, 0x1f ;  /* 0x0000000009007211 */ /* 0x000fe400078ff8ff */
[----:B------:R-:W-:Y:S02]  /*01e0*/  STL.U8 [R1+0x6], RZ ;  /* 0x000006ff01007387 */ /* 0x000fe40000100000 */
[----:B------:R-:W-:Y:S02]  /*01f0*/  SHF.R.U32.HI R0, RZ, 0x8, R0 ;  /* 0x00000008ff007819 */ /* 0x000fe40000011600 */
[----:B------:R-:W-:Y:S03]  /*0200*/  STL.U8 [R1+0x7], RZ ;  /* 0x000007ff01007387 */ /* 0x000fe60000100000 */
[----:B------:R-:W-:Y:S01]  /*0210*/  IMAD R0, R0, -0x16d, R3 ;  /* 0xfffffe9300007824 */ /* 0x000fe200078e0203 */
[----:B------:R-:W-:Y:S04]  /*0220*/  STL.U8 [R1+0x8], RZ ;  /* 0x000008ff01007387 */ /* 0x000fe80000100000 */
[----:B------:R-:W-:Y:S01]  /*0230*/  IADD3 R9, PT, PT, R1, R0, RZ ;  /* 0x0000000001097210 */ /* 0x000fe20007ffe0ff */
[----:B------:R-:W-:Y:S04]  /*0240*/  STL.U8 [R1+0x9], RZ ;  /* 0x000009ff01007387 */ /* 0x000fe80000100000 */
        /* <DEDUP_REMOVED lines=355> */
[----:B------:R-:W2:Y:S01]  /*1880*/  LDL.U8 R0, [R9] ;  /* 0x0000000009007983 */ /* 0x000ea20000100000 */
[----:B------:R-:W-:-:S04]  /*1890*/  IMAD.MOV.U32 R3, RZ, RZ, 0x17385ca9 ;  /* 0x17385ca9ff037424 */ /* 0x000fc800078e00ff */
[----:B------:R-:W-:-:S04]  /*18a0*/  IMAD R2, R8, R3, 0x47502932 ;  /* 0x4750293208027424 */ /* 0x000fc800078e0203 */
[----:B------:R-:W-:-:S05]  /*18b0*/  IMAD.HI.U32 R3, R2, 0x6719f361, RZ ;  /* 0x6719f36102037827 */ /* 0x000fca00078e00ff */
[----:B------:R-:W-:-:S04]  /*18c0*/  IADD3 R4, PT, PT, R2, -R3, RZ ;  /* 0x8000000302047210 */ /* 0x000fc80007ffe0ff */
[----:B------:R-:W-:-:S04]  /*18d0*/  LEA.HI R4, R4, R3, RZ, 0x1f ;  /* 0x0000000304047211 */ /* 0x000fc800078ff8ff */
[----:B------:R-:W-:-:S05]  /*18e0*/  SHF.R.U32.HI R3, RZ, 0x8, R4 ;  /* 0x00000008ff037819 */ /* 0x000fca0000011604 */
[----:B------:R-:W-:-:S05]  /*18f0*/  IMAD R2, R3, -0x16d, R2 ;  /* 0xfffffe9303027824 */ /* 0x000fca00078e0202 */
[----:B------:R-:W-:Y:S01]  /*1900*/  IADD3 R3, PT, PT, R1, R2, RZ ;  /* 0x0000000201037210 */ /* 0x000fe20007ffe0ff */
[----:B--2---:R-:W-:-:S05]  /*1910*/  VIADD R0, R0, 0x1 ;  /* 0x0000000100007836 */ /* 0x004fca0000000000 */
[----:B------:R0:W-:Y:S04]  /*1920*/  STL.U8 [R9], R0 ;  /* 0x0000000009007387 */ /* 0x0001e80000100000 */
[----:B------:R-:W2:Y:S01]  /*1930*/  LDL.U8 R4, [R3] ;  /* 0x0000000003047983 */ /* 0x000ea20000100000 */
[----:B------:R-:W-:-:S04]  /*1940*/  IMAD.MOV.U32 R11, RZ, RZ, -0x50b6f56b ;  /* 0xaf490a95ff0b7424 */ /* 0x000fc800078e00ff */
[----:B------:R-:W-:-:S04]  /*1950*/  IMAD R2, R8, R11, -0x2e330917 ;  /* 0xd1ccf6e908027424 */ /* 0x000fc800078e020b */
        /* <DEDUP_REMOVED lines=9> */
[----:B0-----:R-:W-:-:S04]  /*19f0*/  IMAD.MOV.U32 R9, RZ, RZ, 0x979e791 ;  /* 0x0979e791ff097424 */ /* 0x001fc800078e00ff */
        /* <DEDUP_REMOVED lines=9> */
[----:B-1----:R-:W2:Y:S01]  /*1a90*/  LDL.U8 R3, [R10] ;  /* 0x000000000a037983 */ /* 0x002ea20000100000 */
[----:B------:R-:W-:-:S04]  /*1aa0*/  IMAD.MOV.U32 R9, RZ, RZ, -0x556277a3 ;  /* 0xaa9d885dff097424 */ /* 0x000fc800078e00ff */
        /* <DEDUP_REMOVED lines=9> */
[----:B0-----:R-:W2:Y:S01]  /*1b40*/  LDL.U8 R2, [R13] ;  /* 0x000000000d027983 */ /* 0x001ea20000100000 */
        /* <DEDUP_REMOVED lines=44> */
[----:B------:R-:W-:-:S04]  /*1e10*/  IMAD.MOV.U32 R9, RZ, RZ, 0xeb4f1c9 ;  /* 0x0eb4f1c9ff097424 */ /* 0x000fc800078e00ff */
        /* <DEDUP_REMOVED lines=109> */
[----:B------:R-:W-:-:S05]  /*24f0*/  MOV R9, 0xe3040fd1 ;  /* 0xe3040fd100097802 */ /* 0x000fca0000000f00 */
[----:B------:R-:W-:-:S04]  /*2500*/  IMAD R0, R8, R9, -0x5af65b7c ;  /* 0xa509a48408007424 */ /* 0x000fc800078e0209 */
[----:B------:R-:W-:-:S04]  /*2510*/  IMAD.HI.U32 R9, R0, 0x6719f361, RZ ;  /* 0x6719f36100097827 */ /* 0x000fc800078e00ff */
[----:B------:R-:W-:-:S05]  /*2520*/  IMAD.IADD R4, R0, 0x1, -R9 ;  /* 0x0000000100047824 */ /* 0x000fca00078e0a09 */
[----:B------:R-:W-:-:S04]  /*2530*/  LEA.HI R4, R4, R9, RZ, 0x1f ;  /* 0x0000000904047211 */ /* 0x000fc800078ff8ff */
[----:B------:R-:W-:-:S05]  /*2540*/  SHF.R.U32.HI R9, RZ, 0x8, R4 ;  /* 0x00000008ff097819 */ /* 0x000fca0000011604 */
[----:B------:R-:W-:-:S05]  /*2550*/  IMAD R0, R9, -0x16d, R0 ;  /* 0xfffffe9309007824 */ /* 0x000fca00078e0200 */
[----:B------:R-:W-:Y:S02]  /*2560*/  IADD3 R10, PT, PT, R1, R0, RZ ;  /* 0x00000000010a7210 */ /* 0x000fe40007ffe0ff */
[----:B--2---:R-:W-:-:S05]  /*2570*/  IADD3 R2, PT, PT, R2, 0x1, RZ ;  /* 0x0000000102027810 */ /* 0x004fca0007ffe0ff */
        /* <DEDUP_REMOVED lines=8> */
[----:B------:R-:W-:-:S04]  /*2600*/  IMAD R0, R9, -0x16d, R0 ;  /* 0xfffffe9309007824 */ /* 0x000fc800078e0200 */
[----:B------:R-:W-:Y:S01]  /*2610*/  IMAD.IADD R13, R1, 0x1, R0 ;  /* 0x00000001010d7824 */ /* 0x000fe200078e0200 */
[----:B--2---:R-:W-:-:S05]  /*2620*/  IADD3 R3, PT, PT, R3, 0x1, RZ ;  /* 0x0000000103037810 */ /* 0x004fca0007ffe0ff */
[----:B------:R1:W-:Y:S04]  /*2630*/  STL.U8 [R10], R3 ;  /* 0x000000030a007387 */ /* 0x0003e80000100000 */
[----:B0-----:R-:W2:Y:S01]  /*2640*/  LDL.U8 R2, [R13] ;  /* 0x000000000d027983 */ /* 0x001ea20000100000 */
[----:B------:R-:W-:-:S05]  /*2650*/  HFMA2 R9, -RZ, RZ, -0.000498294830322265625, -0.0003035068511962890625 ;  /* 0x90158cf9ff097431 */ /* 0x000fca00000001ff */
        /* <DEDUP_REMOVED lines=10> */
[----:B------:R-:W-:-:S05]  /*2700*/  MOV R9, 0xab945ea5 ;  /* 0xab945ea500097802 */ /* 0x000fca0000000f00 */
[----:B------:R-:W-:-:S04]  /*2710*/  IMAD R0, R8, R9, 0x667adfbd ;  /* 0x667adfbd08007424 */ /* 0x000fc800078e0209 */
        /* <DEDUP_REMOVED lines=19> */
[----:B------:R-:W2:Y:S02]  /*2850*/  LDL.U8 R0, [R10] ;  /* 0x000000000a007983 */ /* 0x000ea40000100000 */
[----:B--2---:R-:W-:-:S05]  /*2860*/  IADD3 R9, PT, PT, R0, 0x1, RZ ;  /* 0x0000000100097810 */ /* 0x004fca0007ffe0ff */
[----:B------:R0:W-:Y:S04]  /*2870*/  STL.U8 [R10], R9 ;  /* 0x000000090a007387 */ /* 0x0001e80000100000 */
[----:B------:R-:W2:Y:S01]  /*2880*/  LDL.U8 R0, [R1] ;  /* 0x0000000001007983 */ /* 0x000ea20000100000 */
[----:B------:R-:W-:Y:S01]  /*2890*/  UIADD3 UR4, UPT, UPT, UR4, 0x1, URZ ;  /* 0x0000000104047890 */ /* 0x000fe2000fffe0ff */
[----:B-1----:R-:W-:-:S03]  /*28a0*/  IMAD.MOV.U32 R3, RZ, RZ, R7 ;  /* 0x000000ffff037224 */ /* 0x002fc600078e0007 */
[----:B------:R-:W-:Y:S01]  /*28b0*/  UISETP.NE.AND UP0, UPT, UR4, UR5, UPT ;  /* 0x000000050400728c */ /* 0x000fe2000bf05270 */
[----:B--2---:R-:W-:Y:S01]  /*28c0*/  ISETP.NE.AND P0, PT, R0, 0x2, PT ;  /* 0x000000020000780c */ /* 0x004fe20003f05270 */
[----:B------:R-:W-:-:S03]  /*28d0*/  HFMA2 R0, -RZ, RZ, 0, 2.16960906982421875e-05 ;  /* 0x0000016cff007431 */ /* 0x000fc600000001ff */
[----:B0-----:R-:W-:-:S09]  /*28e0*/  SEL R2, RZ, 0x1, P0 ;  /* 0x00000001ff027807 */ /* 0x001fd20000000000 */
.L_x_1:
[----:B------:R-:W2:Y:S04]  /*28f0*/  LDL.U8 R11, [R3] ;  /* 0x00000000030b7983 */ /* 0x000ea80000100000 */
[----:B------:R-:W3:Y:S04]  /*2900*/  LDL.U8 R4, [R3+0x1] ;  /* 0x0000010003047983 */ /* 0x000ee80000100000 */
[----:B------:R0:W4:Y:S01]  /*2910*/  LDL.U8 R9, [R3+0x2] ;  /* 0x0000020003097983 */ /* 0x0001220000100000 */
[----:B------:R-:W-:-:S06]  /*2920*/  MOV R10, R3 ;  /* 0x00000003000a7202 */ /* 0x000fcc0000000f00 */
[----:B------:R-:W5:Y:S01]  /*2930*/  LDL.U8 R10, [R10+0x3] ;  /* 0x000003000a0a7983 */ /* 0x000f620000100000 */
[----:B0-----:R-:W-:Y:S02]  /*2940*/  IADD3 R3, PT, PT, R3, 0x4, RZ ;  /* 0x0000000403037810 */ /* 0x001fe40007ffe0ff */
[----:B--2---:R-:W-:Y:S02]  /*2950*/  ISETP.NE.AND P0, PT, R11, 0x2, PT ;  /* 0x000000020b00780c */ /* 0x004fe40003f05270 */
[----:B---3--:R-:W-:Y:S02]  /*2960*/  ISETP.NE.AND P1, PT, R4, 0x2, PT ;  /* 0x000000020400780c */ /* 0x008fe40003f25270 */
[----:B------:R-:W-:-:S09]  /*2970*/  IADD3 R4, PT, PT, R2, 0x1, RZ ;  /* 0x0000000102047810 */ /* 0x000fd20007ffe0ff */
[----:B------:R-:W-:Y:S01]  /*2980*/  @P0 IMAD.MOV R4, RZ, RZ, R2 ;  /* 0x000000ffff040224 */ /* 0x000fe200078e0202 */
[----:B----4-:R-:W-:-:S04]  /*2990*/  ISETP.NE.AND P0, PT, R9, 0x2, PT ;  /* 0x000000020900780c */ /* 0x010fc80003f05270 */
[C---:B------:R-:W-:Y:S02]  /*29a0*/  IADD3 R2, PT, PT, R4.reuse, 0x1, RZ ;  /* 0x0000000104027810 */ /* 0x040fe40007ffe0ff */
[----:B------:R-:W-:Y:S01]  /*29b0*/  @P1 IADD3 R2, PT, PT, R4, RZ, RZ ;  /* 0x000000ff04021210 */ /* 0x000fe20007ffe0ff */
[----:B------:R-:W-:Y:S01]  /*29c0*/  VIADD R4, R0, 0xfffffffc ;  /* 0xfffffffc00047836 */ /* 0x000fe20000000000 */
[----:B-----5:R-:W-:Y:S02]  /*29d0*/  ISETP.NE.AND P1, PT, R10, 0x2, PT ;  /* 0x000000020a00780c */ /* 0x020fe40003f25270 */
[----:B------:R-:W-:Y:S02]  /*29e0*/  IADD3 R0, PT, PT, R2, 0x1, RZ ;  /* 0x0000000102007810 */ /* 0x000fe40007ffe0ff */
[----:B------:R-:W-:Y:S02]  /*29f0*/  PRMT R9, R4, 0x9910, RZ ;  /* 0x0000991004097816 */ /* 0x000fe400000000ff */
[----:B------:R-:W-:-:S02]  /*2a00*/  @P0 IADD3 R0, PT, PT, R2, RZ, RZ ;  /* 0x000000ff02000210 */ /* 0x000fc40007ffe0ff */
[----:B------:R-:W-:-:S03]  /*2a10*/  ISETP.NE.AND P0, PT, R9, RZ, PT ;  /* 0x000000ff0900720c */ /* 0x000fc60003f05270 */
[C---:B------:R-:W-:Y:S02]  /*2a20*/  VIADD R2, R0.reuse, 0x1 ;  /* 0x0000000100027836 */ /* 0x040fe40000000000 */
[----:B------:R-:W-:Y:S02]  /*2a30*/  @P1 IADD3 R2, PT, PT, R0, RZ, RZ ;  /* 0x000000ff00021210 */ /* 0x000fe40007ffe0ff */
[----:B------:R-:W-:-:S06]  /*2a40*/  PRMT R0, R4, 0x7610, R0 ;  /* 0x0000761004007816 */ /* 0x000fcc0000000000 */
[----:B------:R-:W-:Y:S05]  /*2a50*/  @P0 BRA `(.L_x_1) ;  /* 0xfffffffc00a40947 */ /* 0x000fea000383ffff */
[----:B------:R-:W-:Y:S01]  /*2a60*/  LOP3.LUT R2, R2, 0xff, RZ, 0xc0, !PT ;  /* 0x000000ff02027812 */ /* 0x000fe200078ec0ff */
[----:B------:R-:W-:-:S03]  /*2a70*/  VIADD R0, R5, 0x1 ;  /* 0x0000000105007836 */ /* 0x000fc60000000000 */
[----:B------:R-:W-:-:S13]  /*2a80*/  ISETP.NE.AND P0, PT, R2, 0x1, PT ;  /* 0x000000010200780c */ /* 0x000fda0003f05270 */
[----:B------:R-:W-:-:S04]  /*2a90*/  @P0 IADD3 R0, PT, PT, R5, RZ, RZ ;  /* 0x000000ff05000210 */ /* 0x000fc80007ffe0ff */
[----:B------:R-:W-:Y:S01]  /*2aa0*/  MOV R5, R0 ;  /* 0x0000000000057202 */ /* 0x000fe20000000f00 */
[----:B------:R-:W-:Y:S06]  /*2ab0*/  BRA.U UP0, `(.L_x_2) ;  /* 0xffffffd5009c7547 */ /* 0x000fec000b83ffff */
.L_x_0:
[----:B------:R-:W0:Y:S02]  /*2ac0*/  LDC.64 R2, c[0x0][0x388] ;  /* 0x0000e200ff027b82 */ /* 0x000e240000000a00 */
[----:B0-----:R-:W-:-:S05]  /*2ad0*/  IMAD.WIDE.U32 R6, R6, 0x4, R2 ;  /* 0x0000000406067825 */ /* 0x001fca00078e0002 */
[----:B------:R-:W-:Y:S01]  /*2ae0*/  STG.E desc[UR6][R6.64], R5 ;  /* 0x0000000506007986 */ /* 0x000fe2000c101906 */
[----:B------:R-:W-:Y:S05]  /*2af0*/  EXIT ;  /* 0x000000000000794d */ /* 0x000fea0003800000 */
.L_x_3:
[----:B------:R-:W-:-:S00]  /*2b00*/  BRA `(.L_x_3) ;  /* 0xfffffffc00fc7947 */ /* 0x000fc0000383ffff */
[----:B------:R-:W-:-:S00]  /*2b10*/  NOP ;  /* 0x0000000000007918 */ /* 0x000fc00000000000 */
        /* <DEDUP_REMOVED lines=14> */
.L_x_4:


//--------------------- .nv.shared.reserved.0     --------------------------
	.section	.nv.shared.reserved.0,"aw",@nobits
	.weak		__nv_reservedSMEM_offset_0_alias
	.size		__nv_reservedSMEM_offset_0_alias, 0, 64
	.other		__nv_reservedSMEM_offset_0_alias,@"STO_CUDA_RESERVED_SHARED STV_DEFAULT"
__nv_reservedSMEM_offset_0_alias:
	.zero		0
	.zero		64


//--------------------- .nv.constant0._Z8simulatejPjm --------------------------
	.section	.nv.constant0._Z8simulatejPjm,"a",@progbits
	.sectionflags	@""
	.align	4
.nv.constant0._Z8simulatejPjm:
	.zero		920


//--------------------- SYMBOLS --------------------------

	.type		.nv.reservedSmem.offset0,@object
	.size		.nv.reservedSmem.offset0,0x4
